//
// Generated by NVIDIA NVVM Compiler
//
// Compiler Build ID: CL-36424714
// Cuda compilation tools, release 13.0, V13.0.88
// Based on NVVM 20.0.0
//

.version 9.0
.target sm_100
.address_size 64

	// .globl	_Z9transposePiS_

.visible .entry _Z9transposePiS_(
	.param .u64 .ptr .align 1 _Z9transposePiS__param_0,
	.param .u64 .ptr .align 1 _Z9transposePiS__param_1
)
{
	.reg .b16 	%rs<4>;
	.reg .b32 	%r<6>;
	.reg .b64 	%rd<9>;

	ld.param.u64 	%rd1, [_Z9transposePiS__param_0];
	ld.param.u64 	%rd2, [_Z9transposePiS__param_1];
	cvta.to.global.u64 	%rd3, %rd2;
	cvta.to.global.u64 	%rd4, %rd1;
	mov.u32 	%r1, %tid.x;
	cvt.u16.u32 	%rs1, %r1;
	mul.hi.u16 	%rs2, %rs1, 21846;
	mul.lo.s32 	%r2, %r1, 3;
	shl.b16 	%rs3, %rs2, 3;
	cvt.u32.u16 	%r3, %rs3;
	sub.s32 	%r4, %r2, %r3;
	mul.wide.u32 	%rd5, %r1, 4;
	add.s64 	%rd6, %rd4, %rd5;
	ld.global.u32 	%r5, [%rd6];
	mul.wide.s32 	%rd7, %r4, 4;
	add.s64 	%rd8, %rd3, %rd7;
	st.global.u32 	[%rd8], %r5;
	ret;

}


// ===== COMPILED SASS (sm_100) =====

	.target	sm_100

	.elftype	@"ET_EXEC"


//--------------------- .note.nv.tkinfo           --------------------------
	.section	.note.nv.tkinfo,"",@"SHT_NOTE"
	.sectionflags	@"SHF_NOTE_NV_TKINFO"
	.tkinfo
        /*0018*/ 	.word	0x00000002
        /*0030*/ 	.string	""
        /*0030*/ 	.string	"ptxas"
        /*0030*/ 	.string	"Cuda compilation tools, release 13.0, V13.0.88"
        /*0030*/ 	.string	"Build cuda_13.0.r13.0/compiler.36424714_0"
        /*0030*/ 	.string	"-arch sm_100 -m 64 "



//--------------------- .note.nv.cuinfo           --------------------------
	.section	.note.nv.cuinfo,"",@"SHT_NOTE"
	.sectionflags	@"SHF_NOTE_NV_CUINFO"
        /*0018*/ 	.short	0x0002
        /*001a*/ 	.short	0x0064
        /*001c*/ 	.short	0x0082
	.zero		2


//--------------------- .nv.info                  --------------------------
	.section	.nv.info,"",@"SHT_CUDA_INFO"
	.align	4


	//----- nvinfo : EIATTR_REGCOUNT
	.align		4
        /*0000*/ 	.byte	0x04, 0x2f
        /*0002*/ 	.short	(.L_1 - .L_0)
	.align		4
.L_0:
        /*0004*/ 	.word	index@(_Z9transposePiS_)
        /*0008*/ 	.word	0x0000000a


	//----- nvinfo : EIATTR_FRAME_SIZE
	.align		4
.L_1:
        /*000c*/ 	.byte	0x04, 0x11
        /*000e*/ 	.short	(.L_3 - .L_2)
	.align		4
.L_2:
        /*0010*/ 	.word	index@(_Z9transposePiS_)
        /*0014*/ 	.word	0x00000000


	//----- nvinfo : EIATTR_MIN_STACK_SIZE
	.align		4
.L_3:
        /*0018*/ 	.byte	0x04, 0x12
        /*001a*/ 	.short	(.L_5 - .L_4)
	.align		4
.L_4:
        /*001c*/ 	.word	index@(_Z9transposePiS_)
        /*0020*/ 	.word	0x00000000
.L_5:


//--------------------- .nv.compat                --------------------------
	.section	.nv.compat,"",@"SHT_CUDA_COMPAT_INFO"
	.align	4
        /*0000*/ 	.byte	0x02, 0x09, 0x00, 0x00, 0x02, 0x02, 0x01, 0x00, 0x02, 0x05, 0x05, 0x00, 0x03, 0x07, 0x01, 0x01
        /*0010*/ 	.byte	0x02, 0x03, 0x00, 0x00, 0x02, 0x06, 0x01, 0x00, 0x04, 0x0b, 0x08, 0x00, 0x09, 0x00, 0x00, 0x00
        /*0020*/ 	.byte	0x00, 0x00, 0x00, 0x00


//--------------------- .nv.info._Z9transposePiS_ --------------------------
	.section	.nv.info._Z9transposePiS_,"",@"SHT_CUDA_INFO"
	.sectionflags	@""
	.align	4


	//----- nvinfo : EIATTR_CUDA_API_VERSION
	.align		4
        /*0000*/ 	.byte	0x04, 0x37
        /*0002*/ 	.short	(.L_7 - .L_6)
.L_6:
        /*0004*/ 	.word	0x00000082


	//----- nvinfo : EIATTR_KPARAM_INFO
	.align		4
.L_7:
        /*0008*/ 	.byte	0x04, 0x17
        /*000a*/ 	.short	(.L_9 - .L_8)
.L_8:
        /*000c*/ 	.word	0x00000000
        /*0010*/ 	.short	0x0001
        /*0012*/ 	.short	0x0008
        /*0014*/ 	.byte	0x00, 0xf5, 0x21, 0x00


	//----- nvinfo : EIATTR_KPARAM_INFO
	.align		4
.L_9:
        /*0018*/ 	.byte	0x04, 0x17
        /*001a*/ 	.short	(.L_11 - .L_10)
.L_10:
        /*001c*/ 	.word	0x00000000
        /*0020*/ 	.short	0x0000
        /*0022*/ 	.short	0x0000
        /*0024*/ 	.byte	0x00, 0xf5, 0x21, 0x00


	//----- nvinfo : EIATTR_SPARSE_MMA_MASK
	.align		4
.L_11:
        /*0028*/ 	.byte	0x03, 0x50
        /*002a*/ 	.short	0x0000


	//----- nvinfo : EIATTR_MAXREG_COUNT
	.align		4
        /*002c*/ 	.byte	0x03, 0x1b
        /*002e*/ 	.short	0x00ff


	//----- nvinfo : EIATTR_MERCURY_ISA_VERSION
	.align		4
        /*0030*/ 	.byte	0x03, 0x5f
        /*0032*/ 	.short	0x0101


	//----- nvinfo : EIATTR_VRC_CTA_INIT_COUNT
	.align		4
        /*0034*/ 	.byte	0x02, 0x4a
	.zero		1
	.zero		1


	//----- nvinfo : EIATTR_EXIT_INSTR_OFFSETS
	.align		4
        /*0038*/ 	.byte	0x04, 0x1c
        /*003a*/ 	.short	(.L_13 - .L_12)


	//   ....[0]....
.L_12:
        /*003c*/ 	.word	0x000000f0


	//----- nvinfo : EIATTR_CBANK_PARAM_SIZE
	.align		4
.L_13:
        /*0040*/ 	.byte	0x03, 0x19
        /*0042*/ 	.short	0x0010


	//----- nvinfo : EIATTR_PARAM_CBANK
	.align		4
        /*0044*/ 	.byte	0x04, 0x0a
        /*0046*/ 	.short	(.L_15 - .L_14)
	.align		4
.L_14:
        /*0048*/ 	.word	index@(.nv.constant0._Z9transposePiS_)
        /*004c*/ 	.short	0x0380
        /*004e*/ 	.short	0x0010


	//----- nvinfo : EIATTR_SW_WAR
	.align		4
.L_15:
        /*0050*/ 	.byte	0x04, 0x36
        /*0052*/ 	.short	(.L_17 - .L_16)
.L_16:
        /*0054*/ 	.word	0x00000008
.L_17:


//--------------------- .nv.callgraph             --------------------------
	.section	.nv.callgraph,"",@"SHT_CUDA_CALLGRAPH"
	.align	4
	.sectionentsize	8
	.align		4
        /*0000*/ 	.word	0x00000000
	.align		4
        /*0004*/ 	.word	0xffffffff
	.align		4
        /*0008*/ 	.word	0x00000000
	.align		4
        /*000c*/ 	.word	0xfffffffe
	.align		4
        /*0010*/ 	.word	0x00000000
	.align		4
        /*0014*/ 	.word	0xfffffffd
	.align		4
        /*0018*/ 	.word	0x00000000
	.align		4
        /*001c*/ 	.word	0xfffffffc


//--------------------- .text._Z9transposePiS_    --------------------------
	.section	.text._Z9transposePiS_,"ax",@progbits
	.align	128
        .global         _Z9transposePiS_
        .type           _Z9transposePiS_,@function
        .size           _Z9transposePiS_,(.L_x_1 - _Z9transposePiS_)
        .other          _Z9transposePiS_,@"STO_CUDA_ENTRY STV_DEFAULT"
_Z9transposePiS_:
.text._Z9transposePiS_:
[----:B------:R-:W-:Y:S01]  /*0000*/  LDC R1, c[0x0][0x37c] ;  /* 0x0000df00ff017b82 */ /* 0x000fe20000000800 */
[----:B------:R-:W0:Y:S07]  /*0010*/  S2R R7, SR_TID.X ;  /* 0x0000000000077919 */ /* 0x000e2e0000002100 */
[----:B------:R-:W0:Y:S01]  /*0020*/  LDC.64 R2, c[0x0][0x380] ;  /* 0x0000e000ff027b82 */ /* 0x000e220000000a00 */
[----:B------:R-:W1:Y:S07]  /*0030*/  LDCU.64 UR4, c[0x0][0x358] ;  /* 0x00006b00ff0477ac */ /* 0x000e6e0008000a00 */
[----:B------:R-:W2:Y:S01]  /*0040*/  LDC.64 R4, c[0x0][0x388] ;  /* 0x0000e200ff047b82 */ /* 0x000ea20000000a00 */
[----:B0-----:R-:W-:-:S06]  /*0050*/  IMAD.WIDE.U32 R2, R7, 0x4, R2 ;  /* 0x0000000407027825 */ /* 0x001fcc00078e0002 */
[----:B-1----:R-:W3:Y:S01]  /*0060*/  LDG.E R3, desc[UR4][R2.64] ;  /* 0x0000000402037981 */ /* 0x002ee2000c1e1900 */
[----:B------:R-:W-:-:S05]  /*0070*/  LOP3.LUT R0, R7, 0xffff, RZ, 0xc0, !PT ;  /* 0x0000ffff07007812 */ /* 0x000fca00078ec0ff */
[----:B------:R-:W-:-:S05]  /*0080*/  IMAD R0, R0, 0x5556, RZ ;  /* 0x0000555600007824 */ /* 0x000fca00078e02ff */
[----:B------:R-:W-:-:S04]  /*0090*/  SHF.R.U32.HI R0, RZ, 0x10, R0 ;  /* 0x00000010ff007819 */ /* 0x000fc80000011600 */
[----:B------:R-:W-:-:S04]  /*00a0*/  SHF.L.U32 R0, R0, 0x3, RZ ;  /* 0x0000000300007819 */ /* 0x000fc800000006ff */
[----:B------:R-:W-:-:S05]  /*00b0*/  LOP3.LUT R0, R0, 0xffff, RZ, 0xc0, !PT ;  /* 0x0000ffff00007812 */ /* 0x000fca00078ec0ff */
[----:B------:R-:W-:-:S04]  /*00c0*/  IMAD R7, R7, 0x3, -R0 ;  /* 0x0000000307077824 */ /* 0x000fc800078e0a00 */
[----:B--2---:R-:W-:-:S05]  /*00d0*/  IMAD.WIDE R4, R7, 0x4, R4 ;  /* 0x0000000407047825 */ /* 0x004fca00078e0204 */
[----:B---3--:R-:W-:Y:S01]  /*00e0*/  STG.E desc[UR4][R4.64], R3 ;  /* 0x0000000304007986 */ /* 0x008fe2000c101904 */
[----:B------:R-:W-:Y:S05]  /*00f0*/  EXIT ;  /* 0x000000000000794d */ /* 0x000fea0003800000 */
.L_x_0:
[----:B------:R-:W-:-:S00]  /*0100*/  BRA `(.L_x_0) ;  /* 0xfffffffc00fc7947 */ /* 0x000fc0000383ffff */
[----:B------:R-:W-:-:S00]  /*0110*/  NOP ;  /* 0x0000000000007918 */ /* 0x000fc00000000000 */
        /* <DEDUP_REMOVED lines=14> */
.L_x_1:


//--------------------- .nv.shared.reserved.0     --------------------------
	.section	.nv.shared.reserved.0,"aw",@nobits
	.weak		__nv_reservedSMEM_offset_0_alias
	.size		__nv_reservedSMEM_offset_0_alias, 0, 64
	.other		__nv_reservedSMEM_offset_0_alias,@"STO_CUDA_RESERVED_SHARED STV_DEFAULT"
__nv_reservedSMEM_offset_0_alias:
	.zero		0
	.zero		64


//--------------------- .nv.constant0._Z9transposePiS_ --------------------------
	.section	.nv.constant0._Z9transposePiS_,"a",@progbits
	.sectionflags	@""
	.align	4
.nv.constant0._Z9transposePiS_:
	.zero		912


//--------------------- SYMBOLS --------------------------

	.type		.nv.reservedSmem.offset0,@object
	.size		.nv.reservedSmem.offset0,0x4
